	.headerflags	@"EF_CUDA_TEXMODE_UNIFIED EF_CUDA_64BIT_ADDRESS EF_CUDA_ACCELERATORS EF_CUDA_SM90 EF_CUDA_VIRTUAL_SM(EF_CUDA_SM90)"
	.elftype	@"ET_EXEC"


//--------------------- .nv.info                  --------------------------
	.section	.nv.info,"",@"SHT_CUDA_INFO"
	.align	4


	//----- nvinfo : EIATTR_REGCOUNT
	.align		4
        /*0000*/ 	.byte	0x04, 0x2f
        /*0002*/ 	.short	(.L_3 - .L_2)
	.align		4
.L_2:
        /*0004*/ 	.word	index@(triton_poi_fused__native_batch_norm_legit_no_training_relu_14)
        /*0008*/ 	.word	0x00000011


	//----- nvinfo : EIATTR_MIN_STACK_SIZE
	.align		4
.L_3:
        /*000c*/ 	.byte	0x04, 0x12
        /*000e*/ 	.short	(.L_5 - .L_4)
	.align		4
.L_4:
        /*0010*/ 	.word	index@(triton_poi_fused__native_batch_norm_legit_no_training_relu_14)
        /*0014*/ 	.word	0x00000000


	//----- nvinfo : EIATTR_FRAME_SIZE
	.align		4
.L_5:
        /*0018*/ 	.byte	0x04, 0x11
        /*001a*/ 	.short	(.L_7 - .L_6)
	.align		4
.L_6:
        /*001c*/ 	.word	index@(triton_poi_fused__native_batch_norm_legit_no_training_relu_14)
        /*0020*/ 	.word	0x00000000


	//----- nvinfo : EIATTR_MIN_STACK_SIZE
	.align		4
.L_7:
        /*0024*/ 	.byte	0x04, 0x12
        /*0026*/ 	.short	(.L_9 - .L_8)
	.align		4
.L_8:
        /*0028*/ 	.word	index@(triton_poi_fused__native_batch_norm_legit_no_training_relu_14)
        /*002c*/ 	.word	0x00000000
.L_9:


//--------------------- .nv.info.triton_poi_fused__native_batch_norm_legit_no_training_relu_14 --------------------------
	.section	.nv.info.triton_poi_fused__native_batch_norm_legit_no_training_relu_14,"",@"SHT_CUDA_INFO"
	.sectionflags	@""
	.align	4


	//----- nvinfo : EIATTR_CUDA_API_VERSION
	.align		4
        /*0000*/ 	.byte	0x04, 0x37
        /*0002*/ 	.short	(.L_11 - .L_10)
.L_10:
        /*0004*/ 	.word	0x0000007c


	//----- nvinfo : EIATTR_KPARAM_INFO
	.align		4
.L_11:
        /*0008*/ 	.byte	0x04, 0x17
        /*000a*/ 	.short	(.L_13 - .L_12)
.L_12:
        /*000c*/ 	.word	0x00000000
        /*0010*/ 	.short	0x0006
        /*0012*/ 	.short	0x0030
        /*0014*/ 	.byte	0x00, 0xf0, 0x11, 0x00


	//----- nvinfo : EIATTR_KPARAM_INFO
	.align		4
.L_13:
        /*0018*/ 	.byte	0x04, 0x17
        /*001a*/ 	.short	(.L_15 - .L_14)
.L_14:
        /*001c*/ 	.word	0x00000000
        /*0020*/ 	.short	0x0005
        /*0022*/ 	.short	0x0028
        /*0024*/ 	.byte	0x00, 0xf4, 0x21, 0x00


	//----- nvinfo : EIATTR_KPARAM_INFO
	.align		4
.L_15:
        /*0028*/ 	.byte	0x04, 0x17
        /*002a*/ 	.short	(.L_17 - .L_16)
.L_16:
        /*002c*/ 	.word	0x00000000
        /*0030*/ 	.short	0x0004
        /*0032*/ 	.short	0x0020
        /*0034*/ 	.byte	0x00, 0xf4, 0x21, 0x00


	//----- nvinfo : EIATTR_KPARAM_INFO
	.align		4
.L_17:
        /*0038*/ 	.byte	0x04, 0x17
        /*003a*/ 	.short	(.L_19 - .L_18)
.L_18:
        /*003c*/ 	.word	0x00000000
        /*0040*/ 	.short	0x0003
        /*0042*/ 	.short	0x0018
        /*0044*/ 	.byte	0x00, 0xf4, 0x21, 0x00


	//----- nvinfo : EIATTR_KPARAM_INFO
	.align		4
.L_19:
        /*0048*/ 	.byte	0x04, 0x17
        /*004a*/ 	.short	(.L_21 - .L_20)
.L_20:
        /*004c*/ 	.word	0x00000000
        /*0050*/ 	.short	0x0002
        /*0052*/ 	.short	0x0010
        /*0054*/ 	.byte	0x00, 0xf4, 0x21, 0x00


	//----- nvinfo : EIATTR_KPARAM_INFO
	.align		4
.L_21:
        /*0058*/ 	.byte	0x04, 0x17
        /*005a*/ 	.short	(.L_23 - .L_22)
.L_22:
        /*005c*/ 	.word	0x00000000
        /*0060*/ 	.short	0x0001
        /*0062*/ 	.short	0x0008
        /*0064*/ 	.byte	0x00, 0xf4, 0x21, 0x00


	//----- nvinfo : EIATTR_KPARAM_INFO
	.align		4
.L_23:
        /*0068*/ 	.byte	0x04, 0x17
        /*006a*/ 	.short	(.L_25 - .L_24)
.L_24:
        /*006c*/ 	.word	0x00000000
        /*0070*/ 	.short	0x0000
        /*0072*/ 	.short	0x0000
        /*0074*/ 	.byte	0x00, 0xf4, 0x21, 0x00


	//----- nvinfo : EIATTR_SPARSE_MMA_MASK
	.align		4
.L_25:
        /*0078*/ 	.byte	0x03, 0x50
        /*007a*/ 	.short	0x0000


	//----- nvinfo : EIATTR_MAXREG_COUNT
	.align		4
        /*007c*/ 	.byte	0x03, 0x1b
        /*007e*/ 	.short	0x00ff


	//----- nvinfo : EIATTR_EXIT_INSTR_OFFSETS
	.align		4
        /*0080*/ 	.byte	0x04, 0x1c
        /*0082*/ 	.short	(.L_27 - .L_26)


	//   ....[0]....
.L_26:
        /*0084*/ 	.word	0x00000360


	//----- nvinfo : EIATTR_REQNTID
	.align		4
.L_27:
        /*0088*/ 	.byte	0x04, 0x10
        /*008a*/ 	.short	(.L_29 - .L_28)
.L_28:
        /*008c*/ 	.word	0x00000080
        /*0090*/ 	.word	0x00000001
        /*0094*/ 	.word	0x00000001


	//----- nvinfo : EIATTR_CBANK_PARAM_SIZE
	.align		4
.L_29:
        /*0098*/ 	.byte	0x03, 0x19
        /*009a*/ 	.short	0x0034


	//----- nvinfo : EIATTR_PARAM_CBANK
	.align		4
        /*009c*/ 	.byte	0x04, 0x0a
        /*009e*/ 	.short	(.L_31 - .L_30)
	.align		4
.L_30:
        /*00a0*/ 	.word	index@(.nv.constant0.triton_poi_fused__native_batch_norm_legit_no_training_relu_14)
        /*00a4*/ 	.short	0x0210
        /*00a6*/ 	.short	0x0034


	//----- nvinfo : EIATTR_SW_WAR
	.align		4
.L_31:
        /*00a8*/ 	.byte	0x04, 0x36
        /*00aa*/ 	.short	(.L_33 - .L_32)
.L_32:
        /*00ac*/ 	.word	0x00000008
.L_33:


//--------------------- .nv.callgraph             --------------------------
	.section	.nv.callgraph,"",@"SHT_CUDA_CALLGRAPH"
	.align	4
	.sectionentsize	8
	.align		4
        /*0000*/ 	.word	0x00000000
	.align		4
        /*0004*/ 	.word	0xffffffff
	.align		4
        /*0008*/ 	.word	0x00000000
	.align		4
        /*000c*/ 	.word	0xfffffffe
	.align		4
        /*0010*/ 	.word	0x00000000
	.align		4
        /*0014*/ 	.word	0xfffffffd
	.align		4
        /*0018*/ 	.word	0x00000000
	.align		4
        /*001c*/ 	.word	0xfffffffc


//--------------------- .nv.constant4             --------------------------
	.section	.nv.constant4,"a",@progbits
	.align	8
	.align		8
.nv.constant4:
        /*0000*/ 	.dword	_$_str
	.align		8
        /*0008*/ 	.dword	_$_str_$_2


//--------------------- .text.triton_poi_fused__native_batch_norm_legit_no_training_relu_14 --------------------------
	.section	.text.triton_poi_fused__native_batch_norm_legit_no_training_relu_14,"ax",@progbits
	.align	128
        .global         triton_poi_fused__native_batch_norm_legit_no_training_relu_14
        .type           triton_poi_fused__native_batch_norm_legit_no_training_relu_14,@function
        .size           triton_poi_fused__native_batch_norm_legit_no_training_relu_14,(.L_x_1 - triton_poi_fused__native_batch_norm_legit_no_training_relu_14)
        .other          triton_poi_fused__native_batch_norm_legit_no_training_relu_14,@"STO_CUDA_ENTRY STV_DEFAULT"
triton_poi_fused__native_batch_norm_legit_no_training_relu_14:
.text.triton_poi_fused__native_batch_norm_legit_no_training_relu_14:
[----:B------:R-:W-:Y:S01]  /*0000*/  LDC R1, c[0x0][0x28] ;  /* 0x00000a00ff017b82 */ /* 0x000fe20000000800 */
[----:B------:R-:W1:Y:S07]  /*0010*/  S2R R0, SR_TID.X ;  /* 0x0000000000007919 */ /* 0x000e6e0000002100 */
[----:B------:R-:W2:Y:S01]  /*0020*/  LDC.64 R6, c[0x0][0x220] ;  /* 0x00008800ff067b82 */ /* 0x000ea20000000a00 */
[----:B------:R-:W-:Y:S01]  /*0030*/  ULDC.64 UR4, c[0x0][0x208] ;  /* 0x0000820000047ab9 */ /* 0x000fe20000000a00 */
[----:B------:R-:W3:Y:S06]  /*0040*/  S2R R5, SR_CTAID.X ;  /* 0x0000000000057919 */ /* 0x000eec0000002500 */
[----:B------:R-:W4:Y:S08]  /*0050*/  LDC.64 R8, c[0x0][0x228] ;  /* 0x00008a00ff087b82 */ /* 0x000f300000000a00 */
[----:B------:R-:W5:Y:S01]  /*0060*/  LDC.64 R10, c[0x0][0x230] ;  /* 0x00008c00ff0a7b82 */ /* 0x000f620000000a00 */
[----:B-1----:R-:W-:-:S02]  /*0070*/  SHF.L.U32 R0, R0, 0x1, RZ ;  /* 0x0000000100007819 */ /* 0x002fc400000006ff */
[----:B---3--:R-:W-:Y:S02]  /*0080*/  SHF.R.S32.HI R3, RZ, 0x17, R5 ;  /* 0x00000017ff037819 */ /* 0x008fe40000011405 */
[----:B------:R-:W-:Y:S02]  /*0090*/  LOP3.LUT R0, R0, 0xfe, RZ, 0xc0, !PT ;  /* 0x000000fe00007812 */ /* 0x000fe400078ec0ff */
[----:B------:R-:W-:Y:S02]  /*00a0*/  SGXT R3, R3, 0x1 ;  /* 0x000000010303781a */ /* 0x000fe40000000200 */
[----:B------:R-:W-:Y:S02]  /*00b0*/  LEA R0, R5, R0, 0x8 ;  /* 0x0000000005007211 */ /* 0x000fe400078e40ff */
[----:B------:R-:W1:Y:S02]  /*00c0*/  LDC.64 R4, c[0x0][0x218] ;  /* 0x00008600ff047b82 */ /* 0x000e640000000a00 */
[----:B------:R-:W-:-:S04]  /*00d0*/  LEA.HI R3, R3, R0, RZ, 0x2 ;  /* 0x0000000003037211 */ /* 0x000fc800078f10ff */
[--C-:B------:R-:W-:Y:S02]  /*00e0*/  SHF.R.S32.HI R2, RZ, 0x2, R3.reuse ;  /* 0x00000002ff027819 */ /* 0x100fe40000011403 */
[----:B------:R-:W-:-:S04]  /*00f0*/  SHF.R.S32.HI R3, RZ, 0x1f, R3 ;  /* 0x0000001fff037819 */ /* 0x000fc80000011403 */
[----:B------:R-:W-:-:S04]  /*0100*/  LEA.HI R3, R3, R2, RZ, 0x9 ;  /* 0x0000000203037211 */ /* 0x000fc800078f48ff */
[----:B------:R-:W-:-:S04]  /*0110*/  LOP3.LUT R3, R3, 0xfffffe00, RZ, 0xc0, !PT ;  /* 0xfffffe0003037812 */ /* 0x000fc800078ec0ff */
[----:B------:R-:W-:Y:S02]  /*0120*/  IADD3 R13, R2, -R3, RZ ;  /* 0x80000003020d7210 */ /* 0x000fe40007ffe0ff */
[----:B------:R-:W3:Y:S03]  /*0130*/  LDC.64 R2, c[0x0][0x210] ;  /* 0x00008400ff027b82 */ /* 0x000ee60000000a00 */
[----:B--2---:R-:W-:-:S06]  /*0140*/  IMAD.WIDE R6, R13, 0x4, R6 ;  /* 0x000000040d067825 */ /* 0x004fcc00078e0206 */
[----:B------:R-:W2:Y:S01]  /*0150*/  LDG.E.EL R6, desc[UR4][R6.64] ;  /* 0x0000000406067981 */ /* 0x000ea2000c2e1900 */
[----:B-1----:R-:W-:-:S05]  /*0160*/  IMAD.WIDE R4, R13, 0x4, R4 ;  /* 0x000000040d047825 */ /* 0x002fca00078e0204 */
[----:B------:R1:W2:Y:S01]  /*0170*/  LDG.E.EL R12, desc[UR4][R4.64] ;  /* 0x00000004040c7981 */ /* 0x0002a2000c2e1900 */
[----:B---3--:R-:W-:Y:S01]  /*0180*/  IMAD.WIDE R2, R0, 0x4, R2 ;  /* 0x0000000400027825 */ /* 0x008fe200078e0202 */
[----:B------:R-:W-:Y:S01]  /*0190*/  HFMA2.MMA R14, -RZ, RZ, 1.625, 0 ;  /* 0x3e800000ff0e7435 */ /* 0x000fe200000001ff */
[----:B-1----:R-:W1:Y:S04]  /*01a0*/  LDC.64 R4, c[0x0][0x238] ;  /* 0x00008e00ff047b82 */ /* 0x002e680000000a00 */
[----:B------:R-:W3:Y:S01]  /*01b0*/  LDG.E.64 R2, desc[UR4][R2.64] ;  /* 0x0000000402027981 */ /* 0x000ee2000c1e1b00 */
[----:B----4-:R-:W-:-:S04]  /*01c0*/  IMAD.WIDE R8, R13, 0x4, R8 ;  /* 0x000000040d087825 */ /* 0x010fc800078e0208 */
[----:B-----5:R-:W-:Y:S02]  /*01d0*/  IMAD.WIDE R10, R13, 0x4, R10 ;  /* 0x000000040d0a7825 */ /* 0x020fe400078e020a */
[----:B------:R-:W4:Y:S04]  /*01e0*/  LDG.E.EL R8, desc[UR4][R8.64] ;  /* 0x0000000408087981 */ /* 0x000f28000c2e1900 */
[----:B------:R-:W4:Y:S01]  /*01f0*/  LDG.E.EL R11, desc[UR4][R10.64] ;  /* 0x000000040a0b7981 */ /* 0x000f22000c2e1900 */
[----:B-1----:R-:W-:-:S04]  /*0200*/  IMAD.WIDE R4, R0, 0x4, R4 ;  /* 0x0000000400047825 */ /* 0x002fc800078e0204 */
[----:B--2---:R-:W-:-:S04]  /*0210*/  FADD R6, R6, 9.9999997473787516356e-06 ;  /* 0x3727c5ac06067421 */ /* 0x004fc80000000000 */
[----:B------:R-:W1:Y:S02]  /*0220*/  MUFU.SQRT R7, R6 ;  /* 0x0000000600077308 */ /* 0x000e640000002000 */
[C---:B-1----:R-:W-:Y:S02]  /*0230*/  FSETP.GT.AND P0, PT, R7.reuse, 8.50705917302346158658e+37, PT ;  /* 0x7e8000000700780b */ /* 0x042fe40003f04000 */
[----:B------:R-:W-:-:S11]  /*0240*/  FSETP.GEU.AND P1, PT, R7, 1.175494350822287508e-38, PT ;  /* 0x008000000700780b */ /* 0x000fd60003f2e000 */
[----:B------:R-:W-:-:S04]  /*0250*/  @P0 FMUL R7, R7, 0.25 ;  /* 0x3e80000007070820 */ /* 0x000fc80000400000 */
[----:B------:R-:W-:-:S06]  /*0260*/  @!P1 FMUL R7, R7, 16777216 ;  /* 0x4b80000007079820 */ /* 0x000fcc0000400000 */
[----:B------:R-:W1:Y:S01]  /*0270*/  MUFU.RCP R7, R7 ;  /* 0x0000000700077308 */ /* 0x000e620000001000 */
[----:B------:R-:W-:Y:S01]  /*0280*/  FSEL R14, R14, 1, P0 ;  /* 0x3f8000000e0e7808 */ /* 0x000fe20000000000 */
[----:B---3--:R-:W-:-:S04]  /*0290*/  FADD R2, R2, -R12 ;  /* 0x8000000c02027221 */ /* 0x008fc80000000000 */
[----:B------:R-:W-:Y:S01]  /*02a0*/  @!P1 FMUL R14, R14, 16777216 ;  /* 0x4b8000000e0e9820 */ /* 0x000fe20000400000 */
[----:B------:R-:W-:-:S03]  /*02b0*/  FADD R3, R3, -R12 ;  /* 0x8000000c03037221 */ /* 0x000fc60000000000 */
[----:B-1----:R-:W-:-:S04]  /*02c0*/  FMUL R14, R7, R14 ;  /* 0x0000000e070e7220 */ /* 0x002fc80000400000 */
[-C--:B------:R-:W-:Y:S01]  /*02d0*/  FMUL R2, R2, R14.reuse ;  /* 0x0000000e02027220 */ /* 0x080fe20000400000 */
[----:B------:R-:W-:-:S03]  /*02e0*/  FMUL R14, R3, R14 ;  /* 0x0000000e030e7220 */ /* 0x000fc60000400000 */
[C-C-:B----4-:R-:W-:Y:S01]  /*02f0*/  FFMA R2, R8.reuse, R2, R11.reuse ;  /* 0x0000000208027223 */ /* 0x150fe2000000000b */
[----:B------:R-:W-:-:S04]  /*0300*/  FFMA R14, R8, R14, R11 ;  /* 0x0000000e080e7223 */ /* 0x000fc8000000000b */
[----:B------:R-:W-:Y:S02]  /*0310*/  FSETP.GEU.AND P0, PT, R2, RZ, PT ;  /* 0x000000ff0200720b */ /* 0x000fe40003f0e000 */
[----:B------:R-:W-:Y:S02]  /*0320*/  FSETP.GEU.AND P1, PT, R14, RZ, PT ;  /* 0x000000ff0e00720b */ /* 0x000fe40003f2e000 */
[----:B------:R-:W-:Y:S02]  /*0330*/  FSEL R2, R2, RZ, P0 ;  /* 0x000000ff02027208 */ /* 0x000fe40000000000 */
[----:B------:R-:W-:-:S05]  /*0340*/  FSEL R3, R14, RZ, P1 ;  /* 0x000000ff0e037208 */ /* 0x000fca0000800000 */
[----:B------:R-:W-:Y:S01]  /*0350*/  STG.E.64 desc[UR4][R4.64], R2 ;  /* 0x0000000204007986 */ /* 0x000fe2000c101b04 */
[----:B------:R-:W-:Y:S05]  /*0360*/  EXIT ;  /* 0x000000000000794d */ /* 0x000fea0003800000 */
.L_x_0:
[----:B------:R-:W-:-:S00]  /*0370*/  BRA `(.L_x_0) ;  /* 0xfffffffc00fc7947 */ /* 0x000fc0000383ffff */
[----:B------:R-:W-:-:S00]  /*0380*/  NOP ;  /* 0x0000000000007918 */ /* 0x000fc00000000000 */
[----:B------:R-:W-:-:S00]  /*0390*/  NOP ;  /* 0x0000000000007918 */ /* 0x000fc00000000000 */
[----:B------:R-:W-:-:S00]  /*03a0*/  NOP ;  /* 0x0000000000007918 */ /* 0x000fc00000000000 */
[----:B------:R-:W-:-:S00]  /*03b0*/  NOP ;  /* 0x0000000000007918 */ /* 0x000fc00000000000 */
[----:B------:R-:W-:-:S00]  /*03c0*/  NOP ;  /* 0x0000000000007918 */ /* 0x000fc00000000000 */
[----:B------:R-:W-:-:S00]  /*03d0*/  NOP ;  /* 0x0000000000007918 */ /* 0x000fc00000000000 */
[----:B------:R-:W-:-:S00]  /*03e0*/  NOP ;  /* 0x0000000000007918 */ /* 0x000fc00000000000 */
[----:B------:R-:W-:-:S00]  /*03f0*/  NOP ;  /* 0x0000000000007918 */ /* 0x000fc00000000000 */
.L_x_1:


//--------------------- .nv.global.init           --------------------------
	.section	.nv.global.init,"aw",@progbits
.nv.global.init:
	.type		_$_str,@object
	.size		_$_str,(_$_str_$_2 - _$_str)
_$_str:
        /*0000*/ 	.byte	0x5f, 0x5f, 0x43, 0x55, 0x44, 0x41, 0x5f, 0x46, 0x54, 0x5a, 0x00
	.type		_$_str_$_2,@object
	.size		_$_str_$_2,(.L_1 - _$_str_$_2)
_$_str_$_2:
        /*000b*/ 	.byte	0x5f, 0x5f, 0x43, 0x55, 0x44, 0x41, 0x5f, 0x50, 0x52, 0x45, 0x43, 0x5f, 0x53, 0x51, 0x52, 0x54
        /*001b*/ 	.byte	0x00
.L_1:


//--------------------- .nv.constant0.triton_poi_fused__native_batch_norm_legit_no_training_relu_14 --------------------------
	.section	.nv.constant0.triton_poi_fused__native_batch_norm_legit_no_training_relu_14,"a",@progbits
	.sectionflags	@""
	.align	4
.nv.constant0.triton_poi_fused__native_batch_norm_legit_no_training_relu_14:
	.zero		580
